	.headerflags	@"EF_CUDA_TEXMODE_UNIFIED EF_CUDA_64BIT_ADDRESS EF_CUDA_SM86 EF_CUDA_VIRTUAL_SM(EF_CUDA_SM86)"
	.elftype	@"ET_EXEC"


//--------------------- .nv.info                  --------------------------
	.section	.nv.info,"",@"SHT_CUDA_INFO"
	.align	4


	//----- nvinfo : EIATTR_REGCOUNT
	.align		4
        /*0000*/ 	.byte	0x04, 0x2f
        /*0002*/ 	.short	(.L_1 - .L_0)
	.align		4
.L_0:
        /*0004*/ 	.word	index@(triton_mm)
        /*0008*/ 	.word	0x00000040


	//----- nvinfo : EIATTR_MAX_STACK_SIZE
	.align		4
.L_1:
        /*000c*/ 	.byte	0x04, 0x23
        /*000e*/ 	.short	(.L_3 - .L_2)
	.align		4
.L_2:
        /*0010*/ 	.word	index@(triton_mm)
        /*0014*/ 	.word	0x00000000


	//----- nvinfo : EIATTR_MIN_STACK_SIZE
	.align		4
.L_3:
        /*0018*/ 	.byte	0x04, 0x12
        /*001a*/ 	.short	(.L_5 - .L_4)
	.align		4
.L_4:
        /*001c*/ 	.word	index@(triton_mm)
        /*0020*/ 	.word	0x00000000


	//----- nvinfo : EIATTR_FRAME_SIZE
	.align		4
.L_5:
        /*0024*/ 	.byte	0x04, 0x11
        /*0026*/ 	.short	(.L_7 - .L_6)
	.align		4
.L_6:
        /*0028*/ 	.word	index@(triton_mm)
        /*002c*/ 	.word	0x00000000
.L_7:


//--------------------- .nv.info.triton_mm        --------------------------
	.section	.nv.info.triton_mm,"",@"SHT_CUDA_INFO"
	.align	4


	//----- nvinfo : EIATTR_CUDA_API_VERSION
	.align		4
        /*0000*/ 	.byte	0x04, 0x37
        /*0002*/ 	.short	(.L_9 - .L_8)
.L_8:
        /*0004*/ 	.word	0x0000007b


	//----- nvinfo : EIATTR_SW2861232_WAR
	.align		4
.L_9:
        /*0008*/ 	.byte	0x01, 0x35
	.zero		2


	//----- nvinfo : EIATTR_PARAM_CBANK
	.align		4
        /*000c*/ 	.byte	0x04, 0x0a
        /*000e*/ 	.short	(.L_11 - .L_10)
	.align		4
.L_10:
        /*0010*/ 	.word	index@(.nv.constant0.triton_mm)
        /*0014*/ 	.short	0x0160
        /*0016*/ 	.short	0x001c


	//----- nvinfo : EIATTR_CBANK_PARAM_SIZE
	.align		4
.L_11:
        /*0018*/ 	.byte	0x03, 0x19
        /*001a*/ 	.short	0x001c


	//----- nvinfo : EIATTR_KPARAM_INFO
	.align		4
        /*001c*/ 	.byte	0x04, 0x17
        /*001e*/ 	.short	(.L_13 - .L_12)
.L_12:
        /*0020*/ 	.word	0x00000000
        /*0024*/ 	.short	0x0003
        /*0026*/ 	.short	0x0018
        /*0028*/ 	.byte	0x00, 0xf0, 0x11, 0x00


	//----- nvinfo : EIATTR_KPARAM_INFO
	.align		4
.L_13:
        /*002c*/ 	.byte	0x04, 0x17
        /*002e*/ 	.short	(.L_15 - .L_14)
.L_14:
        /*0030*/ 	.word	0x00000000
        /*0034*/ 	.short	0x0002
        /*0036*/ 	.short	0x0010
        /*0038*/ 	.byte	0x00, 0xf0, 0x21, 0x00


	//----- nvinfo : EIATTR_KPARAM_INFO
	.align		4
.L_15:
        /*003c*/ 	.byte	0x04, 0x17
        /*003e*/ 	.short	(.L_17 - .L_16)
.L_16:
        /*0040*/ 	.word	0x00000000
        /*0044*/ 	.short	0x0001
        /*0046*/ 	.short	0x0008
        /*0048*/ 	.byte	0x00, 0xf0, 0x21, 0x00


	//----- nvinfo : EIATTR_KPARAM_INFO
	.align		4
.L_17:
        /*004c*/ 	.byte	0x04, 0x17
        /*004e*/ 	.short	(.L_19 - .L_18)
.L_18:
        /*0050*/ 	.word	0x00000000
        /*0054*/ 	.short	0x0000
        /*0056*/ 	.short	0x0000
        /*0058*/ 	.byte	0x00, 0xf0, 0x21, 0x00


	//----- nvinfo : EIATTR_MAXREG_COUNT
	.align		4
.L_19:
        /*005c*/ 	.byte	0x03, 0x1b
        /*005e*/ 	.short	0x00ff


	//----- nvinfo : EIATTR_EXIT_INSTR_OFFSETS
	.align		4
        /*0060*/ 	.byte	0x04, 0x1c
        /*0062*/ 	.short	(.L_21 - .L_20)


	//   ....[0]....
.L_20:
        /*0064*/ 	.word	0x00000030


	//   ....[1]....
        /*0068*/ 	.word	0x00002120


	//   ....[2]....
        /*006c*/ 	.word	0x00002170


	//----- nvinfo : EIATTR_MAX_THREADS
	.align		4
.L_21:
        /*0070*/ 	.byte	0x04, 0x05
        /*0072*/ 	.short	(.L_23 - .L_22)
.L_22:
        /*0074*/ 	.word	0x00000100
        /*0078*/ 	.word	0x00000001
        /*007c*/ 	.word	0x00000001
.L_23:


//--------------------- .nv.rel.action            --------------------------
	.section	.nv.rel.action,"",@"SHT_CUDA_RELOCINFO"
	.align	8
	.sectionentsize	8
        /*0000*/ 	.byte	0x73, 0x00, 0x00, 0x00, 0x00, 0x00, 0x00, 0x00, 0x00, 0x00, 0x00, 0x11, 0x25, 0x00, 0x05, 0x36


//--------------------- .nv.constant0.triton_mm   --------------------------
	.section	.nv.constant0.triton_mm,"a",@progbits
	.align	4
.nv.constant0.triton_mm:
	.zero		380


//--------------------- .text.triton_mm           --------------------------
	.section	.text.triton_mm,"ax",@progbits
	.sectionflags	@"SHF_BARRIERS=1"
	.sectioninfo	@"SHI_REGISTERS=64"
	.align	128
        .global         triton_mm
        .type           triton_mm,@function
        .size           triton_mm,(.L_x_3 - triton_mm)
        .other          triton_mm,@"STO_CUDA_ENTRY STV_DEFAULT"
triton_mm:
.text.triton_mm:
[----:B------:R-:W-:-:S02]  /*0000*/  MOV R1, c[0x0][0x28] ;  /* 0x00000a0000017a02 */ /* 0x000fc40000000f00 */
[----:B------:R-:W-:-:S04]  /*0010*/  MOV R0, c[0x0][0x178] ;  /* 0x00005e0000007a02 */ /* 0x000fc80000000f00 */
[----:B------:R-:W-:-:S13]  /*0020*/  LOP3.LUT P0, RZ, R0, 0xffffff, RZ, 0xc0, !PT ;  /* 0x00ffffff00ff7812 */ /* 0x000fda000780c0ff */
[----:B------:R-:W-:Y:S05]  /*0030*/  @!P0 EXIT ;  /* 0x000000000000894d */ /* 0x000fea0003800000 */
[----:B------:R-:W1:Y:S01]  /*0040*/  S2R R9, SR_CTAID.X ;  /* 0x0000000000097919 */ /* 0x000e620000002500 */
[----:B------:R-:W-:Y:S01]  /*0050*/  IADD3 R0, R0, 0x1f, RZ ;  /* 0x0000001f00007810 */ /* 0x000fe20007ffe0ff */
[----:B------:R-:W-:Y:S01]  /*0060*/  ULDC.64 UR8, c[0x0][0x118] ;  /* 0x0000460000087ab9 */ /* 0x000fe20000000a00 */
[----:B------:R-:W-:Y:S01]  /*0070*/  IABS R15, c[0x0][0x178] ;  /* 0x00005e00000f7a13 */ /* 0x000fe20000000000 */
[----:B------:R-:W2:Y:S01]  /*0080*/  S2R R54, SR_TID.X ;  /* 0x0000000000367919 */ /* 0x000ea20000002100 */
[----:B------:R-:W-:Y:S01]  /*0090*/  SHF.R.S32.HI R3, RZ, 0x1f, R0 ;  /* 0x0000001fff037819 */ /* 0x000fe20000011400 */
[----:B------:R-:W-:Y:S01]  /*00a0*/  CS2R R34, SRZ ;  /* 0x0000000000227805 */ /* 0x000fe2000001ff00 */
[----:B------:R-:W-:Y:S01]  /*00b0*/  MOV R50, 0x3 ;  /* 0x0000000300327802 */ /* 0x000fe20000000f00 */
[----:B------:R-:W-:Y:S01]  /*00c0*/  CS2R R42, SRZ ;  /* 0x00000000002a7805 */ /* 0x000fe2000001ff00 */
[----:B------:R-:W-:Y:S01]  /*00d0*/  LEA.HI R3, R3, R0, RZ, 0x5 ;  /* 0x0000000003037211 */ /* 0x000fe200078f28ff */
[----:B------:R-:W-:Y:S01]  /*00e0*/  CS2R R46, SRZ ;  /* 0x00000000002e7805 */ /* 0x000fe2000001ff00 */
[----:B------:R-:W-:Y:S01]  /*00f0*/  MOV R58, 0xffffffe0 ;  /* 0xffffffe0003a7802 */ /* 0x000fe20000000f00 */
[----:B------:R-:W-:Y:S01]  /*0100*/  CS2R R24, SRZ ;  /* 0x0000000000187805 */ /* 0x000fe2000001ff00 */
[----:B------:R-:W-:-:S02]  /*0110*/  UMOV UR4, URZ ;  /* 0x0000003f00047c82 */ /* 0x000fc40008000000 */
[----:B------:R-:W-:Y:S02]  /*0120*/  UMOV UR6, 0x4000 ;  /* 0x0000400000067882 */ /* 0x000fe40000000000 */
[----:B------:R-:W-:Y:S01]  /*0130*/  UMOV UR5, URZ ;  /* 0x0000003f00057c82 */ /* 0x000fe20008000000 */
[----:B-1----:R-:W-:Y:S02]  /*0140*/  SHF.R.S32.HI R2, RZ, 0x1f, R9 ;  /* 0x0000001fff027819 */ /* 0x002fe40000011409 */
[----:B------:R-:W-:Y:S02]  /*0150*/  ISETP.GE.AND P1, PT, R9, RZ, PT ;  /* 0x000000ff0900720c */ /* 0x000fe40003f26270 */
[----:B------:R-:W-:Y:S02]  /*0160*/  LEA.HI R4, R2, R9, RZ, 0x5 ;  /* 0x0000000902047211 */ /* 0x000fe400078f28ff */
[----:B--2---:R-:W-:Y:S02]  /*0170*/  SHF.L.U32 R57, R54, 0x2, RZ ;  /* 0x0000000236397819 */ /* 0x004fe400000006ff */
[----:B------:R-:W-:-:S02]  /*0180*/  SHF.R.S32.HI R2, RZ, 0x5, R4 ;  /* 0x00000005ff027819 */ /* 0x000fc40000011404 */
[----:B------:R-:W-:Y:S02]  /*0190*/  LOP3.LUT R4, R4, 0xffffffe0, RZ, 0xc0, !PT ;  /* 0xffffffe004047812 */ /* 0x000fe400078ec0ff */
[----:B------:R-:W-:Y:S02]  /*01a0*/  SHF.L.U32 R0, R2, 0x3, RZ ;  /* 0x0000000302007819 */ /* 0x000fe400000006ff */
[----:B------:R-:W-:Y:S02]  /*01b0*/  IADD3 R4, -R4, R9, RZ ;  /* 0x0000000904047210 */ /* 0x000fe40007ffe1ff */
[----:B------:R-:W-:Y:S02]  /*01c0*/  LEA.HI.SX32 R3, R3, -R0, 0x1b ;  /* 0x8000000003037211 */ /* 0x000fe400078fdaff */
[----:B------:R-:W-:Y:S02]  /*01d0*/  LOP3.LUT R16, R57, 0x1c, RZ, 0xc0, !PT ;  /* 0x0000001c39107812 */ /* 0x000fe400078ec0ff */
[----:B------:R-:W-:-:S02]  /*01e0*/  IMNMX R5, R3, 0x8, PT ;  /* 0x0000000803057817 */ /* 0x000fc40003800200 */
[----:B------:R-:W-:Y:S02]  /*01f0*/  SHF.L.U32 R51, R54, 0x1, RZ ;  /* 0x0000000136337819 */ /* 0x000fe400000006ff */
[-C--:B------:R-:W-:Y:S02]  /*0200*/  IABS R13, R5.reuse ;  /* 0x00000005000d7213 */ /* 0x080fe40000000000 */
[----:B------:R-:W-:Y:S02]  /*0210*/  IABS R10, R5 ;  /* 0x00000005000a7213 */ /* 0x000fe40000000000 */
[----:B------:R-:W1:Y:S01]  /*0220*/  I2F.RP R6, R13 ;  /* 0x0000000d00067306 */ /* 0x000e620000209400 */
[----:B------:R-:W-:Y:S02]  /*0230*/  IADD3 R52, -R16, 0x1b8, RZ ;  /* 0x000001b810347810 */ /* 0x000fe40007ffe1ff */
[----:B------:R-:W-:Y:S02]  /*0240*/  LOP3.LUT R56, R54, 0x1f, RZ, 0xc0, !PT ;  /* 0x0000001f36387812 */ /* 0x000fe400078ec0ff */
[----:B------:R-:W-:-:S02]  /*0250*/  LOP3.LUT R51, R51, 0x3c0, RZ, 0xc0, !PT ;  /* 0x000003c033337812 */ /* 0x000fc400078ec0ff */
[----:B------:R-:W-:Y:S01]  /*0260*/  IMNMX.U32 R52, R52, 0x1b8, PT ;  /* 0x000001b834347817 */ /* 0x000fe20003800000 */
[----:B-1----:R-:W1:Y:S02]  /*0270*/  MUFU.RCP R6, R6 ;  /* 0x0000000600067308 */ /* 0x002e640000001000 */
[----:B-1----:R-:W-:-:S06]  /*0280*/  IADD3 R2, R6, 0xffffffe, RZ ;  /* 0x0ffffffe06027810 */ /* 0x002fcc0007ffe0ff */
[----:B------:R-:W1:Y:S08]  /*0290*/  I2F.RP R6, R15 ;  /* 0x0000000f00067306 */ /* 0x000e700000209400 */
[----:B------:R2:W3:Y:S08]  /*02a0*/  F2I.FTZ.U32.TRUNC.NTZ R3, R2 ;  /* 0x0000000200037305 */ /* 0x0004f0000021f000 */
[----:B-1----:R-:W1:Y:S01]  /*02b0*/  MUFU.RCP R6, R6 ;  /* 0x0000000600067308 */ /* 0x002e620000001000 */
[----:B--2---:R-:W-:-:S02]  /*02c0*/  MOV R2, RZ ;  /* 0x000000ff00027202 */ /* 0x004fc40000000f00 */
[----:B---3--:R-:W-:-:S05]  /*02d0*/  IADD3 R8, RZ, -R3, RZ ;  /* 0x80000003ff087210 */ /* 0x008fca0007ffe0ff */
[----:B------:R-:W-:Y:S01]  /*02e0*/  IMAD R7, R8, R13, RZ ;  /* 0x0000000d08077224 */ /* 0x000fe200078e02ff */
[----:B------:R-:W-:Y:S02]  /*02f0*/  IABS R8, R9 ;  /* 0x0000000900087213 */ /* 0x000fe40000000000 */
[----:B------:R-:W-:Y:S01]  /*0300*/  LOP3.LUT R9, RZ, R5, RZ, 0x33, !PT ;  /* 0x00000005ff097212 */ /* 0x000fe200078e33ff */
[----:B------:R-:W-:Y:S01]  /*0310*/  IMAD.HI.U32 R7, R3, R7, R2 ;  /* 0x0000000703077227 */ /* 0x000fe200078e0002 */
[----:B------:R-:W-:Y:S02]  /*0320*/  MOV R3, R8 ;  /* 0x0000000800037202 */ /* 0x000fe40000000f00 */
[----:B------:R-:W-:-:S03]  /*0330*/  IADD3 R8, RZ, -R10, RZ ;  /* 0x8000000aff087210 */ /* 0x000fc60007ffe0ff */
[----:B------:R-:W-:-:S04]  /*0340*/  IMAD.HI.U32 R2, R7, R3, RZ ;  /* 0x0000000307027227 */ /* 0x000fc800078e00ff */
[----:B------:R-:W-:Y:S01]  /*0350*/  IMAD R2, R2, R8, R3 ;  /* 0x0000000802027224 */ /* 0x000fe200078e0203 */
[----:B-1----:R-:W-:Y:S02]  /*0360*/  IADD3 R3, R6, 0xffffffe, RZ ;  /* 0x0ffffffe06037810 */ /* 0x002fe40007ffe0ff */
[----:B------:R-:W-:Y:S02]  /*0370*/  IABS R6, R4 ;  /* 0x0000000400067213 */ /* 0x000fe40000000000 */
[----:B------:R-:W-:Y:S02]  /*0380*/  ISETP.GT.U32.AND P0, PT, R13, R2, PT ;  /* 0x000000020d00720c */ /* 0x000fe40003f04070 */
[----:B------:R-:W1:Y:S01]  /*0390*/  F2I.FTZ.U32.TRUNC.NTZ R3, R3 ;  /* 0x0000000300037305 */ /* 0x000e62000021f000 */
[----:B------:R-:W-:-:S04]  /*03a0*/  LOP3.LUT R4, R4, R5, RZ, 0x3c, !PT ;  /* 0x0000000504047212 */ /* 0x000fc800078e3cff */
[----:B------:R-:W-:-:S06]  /*03b0*/  ISETP.GE.AND P3, PT, R4, RZ, PT ;  /* 0x000000ff0400720c */ /* 0x000fcc0003f66270 */
[----:B------:R-:W-:-:S04]  /*03c0*/  @!P0 IADD3 R2, R2, -R13, RZ ;  /* 0x8000000d02028210 */ /* 0x000fc80007ffe0ff */
[----:B------:R-:W-:-:S13]  /*03d0*/  ISETP.GT.U32.AND P0, PT, R13, R2, PT ;  /* 0x000000020d00720c */ /* 0x000fda0003f04070 */
[----:B------:R-:W-:Y:S02]  /*03e0*/  @!P0 IADD3 R2, R2, -R13, RZ ;  /* 0x8000000d02028210 */ /* 0x000fe40007ffe0ff */
[----:B------:R-:W-:Y:S02]  /*03f0*/  ISETP.NE.AND P0, PT, R5, RZ, PT ;  /* 0x000000ff0500720c */ /* 0x000fe40003f05270 */
[----:B------:R-:W-:-:S04]  /*0400*/  @!P1 IADD3 R2, -R2, RZ, RZ ;  /* 0x000000ff02029210 */ /* 0x000fc80007ffe1ff */
[----:B------:R-:W-:Y:S02]  /*0410*/  SEL R11, R9, R2, !P0 ;  /* 0x00000002090b7207 */ /* 0x000fe40004000000 */
[----:B------:R-:W-:Y:S02]  /*0420*/  MOV R2, R6 ;  /* 0x0000000600027202 */ /* 0x000fe40000000f00 */
[----:B------:R-:W-:Y:S02]  /*0430*/  SHF.R.U32.HI R6, RZ, 0x3, R54 ;  /* 0x00000003ff067819 */ /* 0x000fe40000011636 */
[----:B------:R-:W-:Y:S01]  /*0440*/  IADD3 R14, R0, R11, RZ ;  /* 0x0000000b000e7210 */ /* 0x000fe20007ffe0ff */
[----:B------:R-:W-:Y:S01]  /*0450*/  IMAD.HI.U32 R7, R7, R2, RZ ;  /* 0x0000000207077227 */ /* 0x000fe200078e00ff */
[----:B-1----:R-:W-:Y:S02]  /*0460*/  IADD3 R0, RZ, -R3, RZ ;  /* 0x80000003ff007210 */ /* 0x002fe40007ffe0ff */
[----:B------:R-:W-:-:S02]  /*0470*/  SGXT.U32 R11, R6, 0x5 ;  /* 0x00000005060b781a */ /* 0x000fc40000000000 */
[----:B------:R-:W-:Y:S02]  /*0480*/  SHF.L.U32 R14, R14, 0x5, RZ ;  /* 0x000000050e0e7819 */ /* 0x000fe400000006ff */
[----:B------:R-:W-:Y:S01]  /*0490*/  MOV R6, R0 ;  /* 0x0000000000067202 */ /* 0x000fe20000000f00 */
[----:B------:R-:W-:Y:S01]  /*04a0*/  IMAD R0, R7, R8, R2 ;  /* 0x0000000807007224 */ /* 0x000fe200078e0202 */
[----:B------:R-:W-:Y:S02]  /*04b0*/  LOP3.LUT R8, R14, R11, RZ, 0xfc, !PT ;  /* 0x0000000b0e087212 */ /* 0x000fe400078efcff */
[----:B------:R-:W-:Y:S01]  /*04c0*/  MOV R2, RZ ;  /* 0x000000ff00027202 */ /* 0x000fe20000000f00 */
[----:B------:R-:W-:Y:S01]  /*04d0*/  IMAD R17, R6, R15, RZ ;  /* 0x0000000f06117224 */ /* 0x000fe200078e02ff */
[----:B------:R-:W-:Y:S02]  /*04e0*/  IABS R6, R8 ;  /* 0x0000000800067213 */ /* 0x000fe40000000000 */
[----:B------:R-:W-:Y:S01]  /*04f0*/  ISETP.GT.U32.AND P2, PT, R13, R0, PT ;  /* 0x000000000d00720c */ /* 0x000fe20003f44070 */
[----:B------:R-:W-:Y:S01]  /*0500*/  IMAD.HI.U32 R2, R3, R17, R2 ;  /* 0x0000001103027227 */ /* 0x000fe200078e0002 */
[----:B------:R-:W-:-:S02]  /*0510*/  MOV R3, R6 ;  /* 0x0000000600037202 */ /* 0x000fc40000000f00 */
[----:B------:R-:W-:-:S03]  /*0520*/  LEA R55, R11, R16, 0x5 ;  /* 0x000000100b377211 */ /* 0x000fc600078e28ff */
[----:B------:R-:W-:Y:S01]  /*0530*/  IMAD.HI.U32 R2, R2, R3, RZ ;  /* 0x0000000302027227 */ /* 0x000fe200078e00ff */
[----:B------:R-:W-:-:S04]  /*0540*/  SHF.L.U32 R55, R55, 0x2, RZ ;  /* 0x0000000237377819 */ /* 0x000fc800000006ff */
[----:B------:R-:W-:Y:S02]  /*0550*/  IADD3 R2, -R2, RZ, RZ ;  /* 0x000000ff02027210 */ /* 0x000fe40007ffe1ff */
[-C--:B------:R-:W-:Y:S02]  /*0560*/  @!P2 IADD3 R0, R0, -R13.reuse, RZ ;  /* 0x8000000d0000a210 */ /* 0x080fe40007ffe0ff */
[----:B------:R-:W-:Y:S01]  /*0570*/  @!P2 IADD3 R7, R7, 0x1, RZ ;  /* 0x000000010707a810 */ /* 0x000fe20007ffe0ff */
[C---:B------:R-:W-:Y:S01]  /*0580*/  IMAD R2, R15.reuse, R2, R3 ;  /* 0x000000020f027224 */ /* 0x040fe200078e0203 */
[----:B------:R-:W-:Y:S02]  /*0590*/  ISETP.GE.U32.AND P1, PT, R0, R13, PT ;  /* 0x0000000d0000720c */ /* 0x000fe40003f26070 */
[----:B------:R-:W-:Y:S02]  /*05a0*/  ISETP.GE.AND P2, PT, R8, RZ, PT ;  /* 0x000000ff0800720c */ /* 0x000fe40003f46270 */
[----:B------:R-:W-:-:S09]  /*05b0*/  ISETP.GT.U32.AND P4, PT, R15, R2, PT ;  /* 0x000000020f00720c */ /* 0x000fd20003f84070 */
[----:B------:R-:W-:-:S04]  /*05c0*/  @P1 IADD3 R7, R7, 0x1, RZ ;  /* 0x0000000107071810 */ /* 0x000fc80007ffe0ff */
[----:B------:R-:W-:Y:S02]  /*05d0*/  @!P4 IADD3 R2, R2, -R15, RZ ;  /* 0x8000000f0202c210 */ /* 0x000fe40007ffe0ff */
[----:B------:R-:W-:Y:S02]  /*05e0*/  @!P3 IADD3 R7, -R7, RZ, RZ ;  /* 0x000000ff0707b210 */ /* 0x000fe40007ffe1ff */
[----:B------:R-:W-:Y:S02]  /*05f0*/  ISETP.GT.U32.AND P1, PT, R15, R2, PT ;  /* 0x000000020f00720c */ /* 0x000fe40003f24070 */
[----:B------:R-:W-:Y:S02]  /*0600*/  SEL R0, R9, R7, !P0 ;  /* 0x0000000709007207 */ /* 0x000fe40004000000 */
[----:B------:R-:W-:Y:S02]  /*0610*/  ISETP.NE.AND P0, PT, RZ, c[0x0][0x178], PT ;  /* 0x00005e00ff007a0c */ /* 0x000fe40003f05270 */
[----:B------:R-:W-:-:S02]  /*0620*/  SHF.R.S32.HI R3, RZ, 0x19, R0 ;  /* 0x00000019ff037819 */ /* 0x000fc40000011400 */
[----:B------:R-:W-:Y:S02]  /*0630*/  SHF.L.U32 R0, R0, 0x6, RZ ;  /* 0x0000000600007819 */ /* 0x000fe400000006ff */
[----:B------:R-:W-:Y:S02]  /*0640*/  SGXT R3, R3, 0x1 ;  /* 0x000000010303781a */ /* 0x000fe40000000200 */
[C---:B------:R-:W-:Y:S02]  /*0650*/  LOP3.LUT R6, R0.reuse, R11, RZ, 0xfc, !PT ;  /* 0x0000000b00067212 */ /* 0x040fe400078efcff */
[----:B------:R-:W-:Y:S02]  /*0660*/  LOP3.LUT R7, R0, 0x20, R11, 0xfe, !PT ;  /* 0x0000002000077812 */ /* 0x000fe400078efe0b */
[----:B------:R-:W-:Y:S02]  /*0670*/  @!P1 IADD3 R2, R2, -R15, RZ ;  /* 0x8000000f02029210 */ /* 0x000fe40007ffe0ff */
[----:B------:R-:W-:-:S02]  /*0680*/  LEA.HI R4, R3, R6, RZ, 0x8 ;  /* 0x0000000603047211 */ /* 0x000fc400078f40ff */
[----:B------:R-:W-:Y:S02]  /*0690*/  LEA.HI R5, R3, R7, RZ, 0x8 ;  /* 0x0000000703057211 */ /* 0x000fe400078f40ff */
[----:B------:R-:W-:Y:S02]  /*06a0*/  MOV R3, R2 ;  /* 0x0000000200037202 */ /* 0x000fe40000000f00 */
[----:B------:R-:W-:Y:S02]  /*06b0*/  LOP3.LUT R4, R4, 0xffffff00, RZ, 0xc0, !PT ;  /* 0xffffff0004047812 */ /* 0x000fe400078ec0ff */
[----:B------:R-:W-:Y:S02]  /*06c0*/  LOP3.LUT R2, R5, 0xffffff00, RZ, 0xc0, !PT ;  /* 0xffffff0005027812 */ /* 0x000fe400078ec0ff */
[----:B------:R-:W-:Y:S02]  /*06d0*/  @!P2 IADD3 R3, -R3, RZ, RZ ;  /* 0x000000ff0303a210 */ /* 0x000fe40007ffe1ff */
[----:B------:R-:W-:-:S02]  /*06e0*/  @!P0 LOP3.LUT R3, RZ, c[0x0][0x178], RZ, 0x33, !PT ;  /* 0x00005e00ff038a12 */ /* 0x000fc400078e33ff */
[----:B------:R-:W-:Y:S02]  /*06f0*/  IADD3 R5, R6, -R4, RZ ;  /* 0x8000000406057210 */ /* 0x000fe40007ffe0ff */
[----:B------:R-:W-:Y:S01]  /*0700*/  LOP3.LUT R11, R11, 0x20, RZ, 0xfc, !PT ;  /* 0x000000200b0b7812 */ /* 0x000fe200078efcff */
[--C-:B------:R-:W-:Y:S01]  /*0710*/  IMAD R9, R3, 0x238, R16.reuse ;  /* 0x0000023803097824 */ /* 0x100fe200078e0210 */
[----:B------:R-:W-:Y:S01]  /*0720*/  IADD3 R7, R7, -R2, RZ ;  /* 0x8000000207077210 */ /* 0x000fe20007ffe0ff */
[--C-:B------:R-:W-:Y:S01]  /*0730*/  IMAD R5, R5, 0x238, R16.reuse ;  /* 0x0000023805057824 */ /* 0x100fe200078e0210 */
[----:B------:R-:W-:Y:S02]  /*0740*/  MOV R2, 0x4 ;  /* 0x0000000400027802 */ /* 0x000fe40000000f00 */
[----:B------:R-:W-:Y:S01]  /*0750*/  LEA R11, R11, R16, 0x5 ;  /* 0x000000100b0b7211 */ /* 0x000fe200078e28ff */
[----:B------:R-:W-:Y:S01]  /*0760*/  IMAD R7, R7, 0x238, R16 ;  /* 0x0000023807077824 */ /* 0x000fe200078e0210 */
[----:B------:R-:W-:Y:S01]  /*0770*/  SHF.R.U32.HI R3, RZ, 0x4, R54 ;  /* 0x00000004ff037819 */ /* 0x000fe20000011636 */
[----:B------:R-:W-:Y:S01]  /*0780*/  IMAD.WIDE R8, R9, R2, c[0x0][0x160] ;  /* 0x0000580009087625 */ /* 0x000fe200078e0202 */
[----:B------:R-:W-:-:S02]  /*0790*/  SHF.L.U32 R53, R11, 0x2, RZ ;  /* 0x000000020b357819 */ /* 0x000fc400000006ff */
[----:B------:R-:W-:Y:S01]  /*07a0*/  SGXT.U32 R3, R3, 0x4 ;  /* 0x000000040303781a */ /* 0x000fe20000000000 */
[-C--:B------:R-:W-:Y:S01]  /*07b0*/  IMAD.WIDE R10, R5, R2.reuse, c[0x0][0x168] ;  /* 0x00005a00050a7625 */ /* 0x080fe200078e0202 */
[----:B------:R1:W-:Y:S01]  /*07c0*/  LDGSTS.E.BYPASS.128 [R55], [R8.64] ;  /* 0x0000000008377fae */ /* 0x0003e2000b901c48 */
[----:B------:R-:W-:Y:S02]  /*07d0*/  IADD3 R48, P2, R8, 0x200, RZ ;  /* 0x0000020008307810 */ /* 0x000fe40007f5e0ff */
[----:B------:R-:W-:Y:S01]  /*07e0*/  IMAD.WIDE R12, R7, R2, c[0x0][0x168] ;  /* 0x00005a00070c7625 */ /* 0x000fe200078e0202 */
[----:B------:R-:W0:Y:S01]  /*07f0*/  LDGDEPBAR ;  /* 0x00000000000079af */ /* 0x000e220000000000 */
[----:B------:R-:W-:Y:S02]  /*0800*/  IADD3 R6, P1, R10, 0x200, RZ ;  /* 0x000002000a067810 */ /* 0x000fe40007f3e0ff */
[----:B------:R-:W-:Y:S01]  /*0810*/  LOP3.LUT R3, R14, R3, RZ, 0xfc, !PT ;  /* 0x000000030e037212 */ /* 0x000fe200078efcff */
[----:B------:R1:W-:Y:S01]  /*0820*/  LDGSTS.E.BYPASS.128 [R55+0x4000], [R10.64] ;  /* 0x040000000a377fae */ /* 0x0003e2000b901c48 */
[----:B------:R-:W-:-:S02]  /*0830*/  IADD3 R4, P0, R12, 0x200, RZ ;  /* 0x000002000c047810 */ /* 0x000fc40007f1e0ff */
[----:B------:R-:W-:Y:S01]  /*0840*/  IADD3.X R7, RZ, R11, RZ, P1, !PT ;  /* 0x0000000bff077210 */ /* 0x000fe20000ffe4ff */
[----:B------:R1:W-:Y:S01]  /*0850*/  LDGSTS.E.BYPASS.128 [R53+0x4000], [R12.64] ;  /* 0x040000000c357fae */ /* 0x0003e2000b901c48 */
[----:B------:R-:W-:Y:S02]  /*0860*/  IADD3.X R5, RZ, R13, RZ, P0, !PT ;  /* 0x0000000dff057210 */ /* 0x000fe400007fe4ff */
[----:B------:R-:W-:Y:S01]  /*0870*/  IADD3.X R49, RZ, R9, RZ, P2, !PT ;  /* 0x00000009ff317210 */ /* 0x000fe200017fe4ff */
[----:B------:R-:W0:Y:S01]  /*0880*/  LDGDEPBAR ;  /* 0x00000000000079af */ /* 0x000e220000000000 */
[----:B------:R-:W-:-:S03]  /*0890*/  SHF.R.U32.HI R54, RZ, 0x4, R54 ;  /* 0x00000004ff367819 */ /* 0x000fc60000011636 */
[----:B------:R-:W-:Y:S06]  /*08a0*/  BAR.SYNC 0x0 ;  /* 0x0000000000007b1d */ /* 0x000fec0000000000 */
[----:B------:R-:W-:Y:S01]  /*08b0*/  @!PT LDS RZ, [RZ] ;  /* 0x00000000fffff984 */ /* 0x000fe20000000800 */
[----:B------:R-:W-:Y:S01]  /*08c0*/  @!PT LDS RZ, [RZ] ;  /* 0x00000000fffff984 */ /* 0x000fe20000000800 */
[----:B------:R-:W-:Y:S01]  /*08d0*/  @!PT LDS RZ, [RZ] ;  /* 0x00000000fffff984 */ /* 0x000fe20000000800 */
[----:B------:R1:W-:Y:S04]  /*08e0*/  LDGSTS.E.BYPASS.128 [R55+0x1000], [R8.64+0x80] ;  /* 0x0100008008377fae */ /* 0x0003e8000b901c48 */
[----:B------:R-:W0:Y:S04]  /*08f0*/  LDGDEPBAR ;  /* 0x00000000000079af */ /* 0x000e280000000000 */
[----:B------:R1:W-:Y:S04]  /*0900*/  LDGSTS.E.BYPASS.128 [R55+0x6000], [R10.64+0x80] ;  /* 0x060000800a377fae */ /* 0x0003e8000b901c48 */
[----:B------:R1:W-:Y:S04]  /*0910*/  LDGSTS.E.BYPASS.128 [R53+0x6000], [R12.64+0x80] ;  /* 0x060000800c357fae */ /* 0x0003e8000b901c48 */
[----:B------:R-:W0:Y:S04]  /*0920*/  LDGDEPBAR ;  /* 0x00000000000079af */ /* 0x000e280000000000 */
        /* <DEDUP_REMOVED lines=17> */
[----:B------:R-:W0:Y:S01]  /*0a40*/  LDGDEPBAR ;  /* 0x00000000000079af */ /* 0x000e220000000000 */
[----:B------:R-:W-:-:S04]  /*0a50*/  DEPBAR.LE SB0, 0x6 ;  /* 0x000081800000791a */ /* 0x000fc80000000000 */
[----:B-1----:R-:W-:Y:S06]  /*0a60*/  BAR.SYNC 0x0 ;  /* 0x0000000000007b1d */ /* 0x002fec0000000000 */
.L_x_1:
[----:B------:R-:W-:Y:S01]  /*0a70*/  LEA R59, R56, UR6, 0x8 ;  /* 0x00000006383b7c11 */ /* 0x000fe2000f8e40ff */
[----:B------:R-:W-:Y:S01]  /*0a80*/  LDS.128 R20, [R51.X4+UR5] ;  /* 0x0000000533147984 */ /* 0x000fe20008004c00 */
[----:B------:R-:W-:Y:S01]  /*0a90*/  IADD3 R50, R50, 0x1, RZ ;  /* 0x0000000132327810 */ /* 0x000fe20007ffe0ff */
[----:B------:R-:W-:Y:S01]  /*0aa0*/  UIADD3 UR4, UR4, 0x1, URZ ;  /* 0x0000000104047890 */ /* 0x000fe2000fffe03f */
[----:B------:R-:W-:Y:S01]  /*0ab0*/  IADD3 R58, R58, 0x20, RZ ;  /* 0x000000203a3a7810 */ /* 0x000fe20007ffe0ff */
[----:B------:R-:W1:Y:S01]  /*0ac0*/  LDS.128 R12, [R59] ;  /* 0x000000003b0c7984 */ /* 0x000e620000000c00 */
[----:B------:R-:W-:Y:S01]  /*0ad0*/  ISETP.GE.AND P0, PT, R50, 0x4, PT ;  /* 0x000000043200780c */ /* 0x000fe20003f06270 */
[----:B------:R-:W-:Y:S01]  /*0ae0*/  UISETP.GE.AND UP0, UPT, UR4, 0x4, UPT ;  /* 0x000000040400788c */ /* 0x000fe2000bf06270 */
[----:B------:R-:W-:Y:S01]  /*0af0*/  ISETP.GE.U32.AND P1, PT, R58, R52, PT ;  /* 0x000000343a00720c */ /* 0x000fe20003f26070 */
[----:B------:R-:W2:Y:S01]  /*0b00*/  LDS.128 R8, [R59+0x80] ;  /* 0x000080003b087984 */ /* 0x000ea20000000c00 */
[----:B------:R-:W-:Y:S01]  /*0b10*/  SEL R50, R50, RZ, !P0 ;  /* 0x000000ff32327207 */ /* 0x000fe20004000000 */
[----:B------:R-:W-:Y:S01]  /*0b20*/  USEL UR4, UR4, URZ, !UP0 ;  /* 0x0000003f04047287 */ /* 0x000fe2000c000000 */
[----:B------:R-:W-:Y:S01]  /*0b30*/  ISETP.GE.U32.AND P0, PT, R58, 0x218, PT ;  /* 0x000002183a00780c */ /* 0x000fe20003f06070 */
[----:B------:R-:W3:Y:S02]  /*0b40*/  LDS.128 R16, [R51.X4+UR5+0x880] ;  /* 0x0008800533107984 */ /* 0x000ee40008004c00 */
[----:B------:R-:W-:-:S02]  /*0b50*/  ULEA UR6, UR4, 0x4000, 0xd ;  /* 0x0000400004067891 */ /* 0x000fc4000f8e683f */
[----:B------:R-:W4:Y:S04]  /*0b60*/  LDS.128 R36, [R51.X4+UR5+0x800] ;  /* 0x0008000533247984 */ /* 0x000f280008004c00 */
[----:B------:R-:W-:Y:S01]  /*0b70*/  LDS.128 R28, [R59+0x90] ;  /* 0x000090003b1c7984 */ /* 0x000fe20000000c00 */
[C---:B-1----:R-:W-:Y:S01]  /*0b80*/  FFMA R26, R20.reuse, R12, R34 ;  /* 0x0000000c141a7223 */ /* 0x042fe20000000022 */
[----:B--2---:R-:W-:-:S03]  /*0b90*/  FFMA R20, R20, R8, R35 ;  /* 0x0000000814147223 */ /* 0x004fc60000000023 */
[C---:B------:R-:W-:Y:S01]  /*0ba0*/  FFMA R27, R21.reuse, R13, R26 ;  /* 0x0000000d151b7223 */ /* 0x040fe2000000001a */
[----:B------:R-:W1:Y:S01]  /*0bb0*/  LDS.128 R32, [R51.X4+UR5+0x80] ;  /* 0x0000800533207984 */ /* 0x000e620008004c00 */
[C---:B---3--:R-:W-:Y:S01]  /*0bc0*/  FFMA R24, R16.reuse, R12, R24 ;  /* 0x0000000c10187223 */ /* 0x048fe20000000018 */
[----:B------:R-:W-:Y:S01]  /*0bd0*/  FFMA R21, R21, R9, R20 ;  /* 0x0000000915157223 */ /* 0x000fe20000000014 */
[----:B------:R-:W-:Y:S01]  /*0be0*/  FFMA R16, R16, R8, R25 ;  /* 0x0000000810107223 */ /* 0x000fe20000000019 */
[----:B------:R-:W-:Y:S01]  /*0bf0*/  FFMA R20, R22, R14, R27 ;  /* 0x0000000e16147223 */ /* 0x000fe2000000001b */
[C---:B----4-:R-:W-:Y:S01]  /*0c00*/  FFMA R46, R36.reuse, R12, R46 ;  /* 0x0000000c242e7223 */ /* 0x050fe2000000002e */
[----:B------:R-:W-:Y:S01]  /*0c10*/  FFMA R36, R36, R8, R47 ;  /* 0x0000000824247223 */ /* 0x000fe2000000002f */
[-C--:B------:R-:W-:Y:S01]  /*0c20*/  FFMA R45, R17, R13.reuse, R24 ;  /* 0x0000000d112d7223 */ /* 0x080fe20000000018 */
[----:B------:R-:W-:Y:S01]  /*0c30*/  FFMA R22, R22, R10, R21 ;  /* 0x0000000a16167223 */ /* 0x000fe20000000015 */
[----:B------:R-:W-:Y:S01]  /*0c40*/  LDS.128 R24, [R59+0x10] ;  /* 0x000010003b187984 */ /* 0x000fe20000000c00 */
[----:B------:R-:W-:Y:S01]  /*0c50*/  FFMA R21, R37, R13, R46 ;  /* 0x0000000d25157223 */ /* 0x000fe2000000002e */
[-C--:B------:R-:W-:Y:S01]  /*0c60*/  FFMA R61, R17, R9.reuse, R16 ;  /* 0x00000009113d7223 */ /* 0x080fe20000000010 */
[----:B------:R-:W-:Y:S01]  /*0c70*/  FFMA R37, R37, R9, R36 ;  /* 0x0000000925257223 */ /* 0x000fe20000000024 */
[----:B------:R-:W-:Y:S01]  /*0c80*/  FFMA R17, R23, R15, R20 ;  /* 0x0000000f17117223 */ /* 0x000fe20000000014 */
[C---:B-1----:R-:W-:Y:S01]  /*0c90*/  FFMA R8, R32.reuse, R8, R43 ;  /* 0x0000000820087223 */ /* 0x042fe2000000002b */
[----:B------:R-:W-:-:S02]  /*0ca0*/  FFMA R12, R32, R12, R42 ;  /* 0x0000000c200c7223 */ /* 0x000fc4000000002a */
[----:B------:R-:W1:Y:S01]  /*0cb0*/  LDS.128 R40, [R51.X4+UR5+0x10] ;  /* 0x0000100533287984 */ /* 0x000e620008004c00 */
[C---:B------:R-:W-:Y:S01]  /*0cc0*/  FFMA R47, R33.reuse, R9, R8 ;  /* 0x00000009212f7223 */ /* 0x040fe20000000008 */
[C---:B------:R-:W-:Y:S01]  /*0cd0*/  FFMA R8, R38.reuse, R14, R21 ;  /* 0x0000000e26087223 */ /* 0x040fe20000000015 */
[----:B------:R-:W-:Y:S01]  /*0ce0*/  FFMA R33, R33, R13, R12 ;  /* 0x0000000d21217223 */ /* 0x000fe2000000000c */
[----:B------:R-:W-:Y:S01]  /*0cf0*/  FFMA R9, R23, R11, R22 ;  /* 0x0000000b17097223 */ /* 0x000fe20000000016 */
[-C--:B------:R-:W-:Y:S01]  /*0d00*/  FFMA R38, R38, R10.reuse, R37 ;  /* 0x0000000a26267223 */ /* 0x080fe20000000025 */
[-C--:B------:R-:W-:Y:S01]  /*0d10*/  FFMA R13, R39, R15.reuse, R8 ;  /* 0x0000000f270d7223 */ /* 0x080fe20000000008 */
[C---:B------:R-:W-:Y:S01]  /*0d20*/  FFMA R8, R18.reuse, R10, R61 ;  /* 0x0000000a12087223 */ /* 0x040fe2000000003d */
[-C--:B------:R-:W-:Y:S01]  /*0d30*/  FFMA R18, R18, R14.reuse, R45 ;  /* 0x0000000e12127223 */ /* 0x080fe2000000002d */
[----:B------:R-:W2:Y:S01]  /*0d40*/  LDS.128 R20, [R51.X4+UR5+0x810] ;  /* 0x0008100533147984 */ /* 0x000ea20008004c00 */
[C---:B------:R-:W-:Y:S01]  /*0d50*/  FFMA R14, R34.reuse, R14, R33 ;  /* 0x0000000e220e7223 */ /* 0x040fe20000000021 */
[----:B------:R-:W-:Y:S01]  /*0d60*/  FFMA R10, R34, R10, R47 ;  /* 0x0000000a220a7223 */ /* 0x000fe2000000002f */
[----:B------:R-:W-:Y:S01]  /*0d70*/  FFMA R37, R19, R15, R18 ;  /* 0x0000000f13257223 */ /* 0x000fe20000000012 */
[----:B------:R-:W-:Y:S01]  /*0d80*/  FFMA R39, R39, R11, R38 ;  /* 0x0000000b27277223 */ /* 0x000fe20000000026 */
[C---:B------:R-:W-:Y:S01]  /*0d90*/  FFMA R15, R35.reuse, R15, R14 ;  /* 0x0000000f230f7223 */ /* 0x040fe2000000000e */
[-C--:B------:R-:W-:Y:S01]  /*0da0*/  FFMA R45, R35, R11.reuse, R10 ;  /* 0x0000000b232d7223 */ /* 0x080fe2000000000a */
[----:B------:R-:W-:Y:S01]  /*0db0*/  FFMA R19, R19, R11, R8 ;  /* 0x0000000b13137223 */ /* 0x000fe20000000008 */
[----:B------:R-:W3:Y:S01]  /*0dc0*/  LDS.128 R32, [R51.X4+UR5+0x890] ;  /* 0x0008900533207984 */ /* 0x000ee20008004c00 */
[C---:B-1----:R-:W-:Y:S01]  /*0dd0*/  FFMA R12, R40.reuse, R24, R17 ;  /* 0x00000018280c7223 */ /* 0x042fe20000000011 */
[----:B------:R-:W-:-:S02]  /*0de0*/  FFMA R40, R40, R28, R9 ;  /* 0x0000001c28287223 */ /* 0x000fc40000000009 */
[----:B------:R-:W1:Y:S01]  /*0df0*/  LDS.128 R8, [R51.X4+UR5+0x90] ;  /* 0x0000900533087984 */ /* 0x000e620008004c00 */
[C---:B------:R-:W-:Y:S01]  /*0e00*/  FFMA R17, R41.reuse, R25, R12 ;  /* 0x0000001929117223 */ /* 0x040fe2000000000c */
[----:B------:R-:W-:Y:S01]  /*0e10*/  FFMA R41, R41, R29, R40 ;  /* 0x0000001d29297223 */ /* 0x000fe20000000028 */
[C---:B--2---:R-:W-:Y:S01]  /*0e20*/  FFMA R14, R20.reuse, R24, R13 ;  /* 0x00000018140e7223 */ /* 0x044fe2000000000d */
[----:B------:R-:W-:Y:S01]  /*0e30*/  FFMA R12, R20, R28, R39 ;  /* 0x0000001c140c7223 */ /* 0x000fe20000000027 */
[C---:B------:R-:W-:Y:S01]  /*0e40*/  FFMA R20, R42.reuse, R26, R17 ;  /* 0x0000001a2a147223 */ /* 0x040fe20000000011 */
[----:B------:R-:W-:Y:S01]  /*0e50*/  FFMA R42, R42, R30, R41 ;  /* 0x0000001e2a2a7223 */ /* 0x000fe20000000029 */
[C---:B------:R-:W-:Y:S01]  /*0e60*/  FFMA R41, R21.reuse, R25, R14 ;  /* 0x0000001915297223 */ /* 0x040fe2000000000e */
[-C--:B------:R-:W-:Y:S01]  /*0e70*/  FFMA R21, R21, R29.reuse, R12 ;  /* 0x0000001d15157223 */ /* 0x080fe2000000000c */
[C---:B---3--:R-:W-:Y:S01]  /*0e80*/  FFMA R12, R32.reuse, R24, R37 ;  /* 0x00000018200c7223 */ /* 0x048fe20000000025 */
[-C--:B------:R-:W-:Y:S01]  /*0e90*/  FFMA R32, R32, R28.reuse, R19 ;  /* 0x0000001c20207223 */ /* 0x080fe20000000013 */
[----:B------:R-:W-:Y:S03]  /*0ea0*/  LDS.128 R36, [R51.X4+UR5+0x20] ;  /* 0x0000200533247984 */ /* 0x000fe60008004c00 */
[C---:B------:R-:W-:Y:S01]  /*0eb0*/  FFMA R61, R33.reuse, R29, R32 ;  /* 0x0000001d213d7223 */ /* 0x040fe20000000020 */
[----:B------:R-:W-:Y:S01]  /*0ec0*/  LDS.128 R16, [R59+0xa0] ;  /* 0x0000a0003b107984 */ /* 0x000fe20000000c00 */
[C---:B-1----:R-:W-:Y:S01]  /*0ed0*/  FFMA R28, R8.reuse, R28, R45 ;  /* 0x0000001c081c7223 */ /* 0x042fe2000000002d */
[----:B------:R-:W-:Y:S01]  /*0ee0*/  FFMA R8, R8, R24, R15 ;  /* 0x0000001808087223 */ /* 0x000fe2000000000f */
[----:B------:R-:W-:-:S02]  /*0ef0*/  FFMA R45, R33, R25, R12 ;  /* 0x00000019212d7223 */ /* 0x000fc4000000000c */
[----:B------:R-:W1:Y:S01]  /*0f00*/  LDS.128 R12, [R59+0x20] ;  /* 0x000020003b0c7984 */ /* 0x000e620000000c00 */
[C---:B------:R-:W-:Y:S01]  /*0f10*/  FFMA R47, R9.reuse, R25, R8 ;  /* 0x00000019092f7223 */ /* 0x040fe20000000008 */
[C---:B------:R-:W-:Y:S01]  /*0f20*/  FFMA R8, R22.reuse, R26, R41 ;  /* 0x0000001a16087223 */ /* 0x040fe20000000029 */
[-C--:B------:R-:W-:Y:S01]  /*0f30*/  FFMA R22, R22, R30.reuse, R21 ;  /* 0x0000001e16167223 */ /* 0x080fe20000000015 */
[----:B------:R-:W-:Y:S01]  /*0f40*/  FFMA R33, R9, R29, R28 ;  /* 0x0000001d09217223 */ /* 0x000fe2000000001c */
[-C--:B------:R-:W-:Y:S01]  /*0f50*/  FFMA R9, R43, R27.reuse, R20 ;  /* 0x0000001b2b097223 */ /* 0x080fe20000000014 */
[C---:B------:R-:W-:Y:S01]  /*0f60*/  FFMA R25, R23.reuse, R27, R8 ;  /* 0x0000001b17197223 */ /* 0x040fe20000000008 */
[----:B------:R-:W-:Y:S01]  /*0f70*/  FFMA R29, R23, R31, R22 ;  /* 0x0000001f171d7223 */ /* 0x000fe20000000016 */
[C---:B------:R-:W-:Y:S01]  /*0f80*/  FFMA R8, R34.reuse, R30, R61 ;  /* 0x0000001e22087223 */ /* 0x040fe2000000003d */
[-C--:B------:R-:W-:Y:S01]  /*0f90*/  FFMA R34, R34, R26.reuse, R45 ;  /* 0x0000001a22227223 */ /* 0x080fe2000000002d */
[----:B------:R-:W2:Y:S01]  /*0fa0*/  LDS.128 R20, [R51.X4+UR5+0x820] ;  /* 0x0008200533147984 */ /* 0x000ea20008004c00 */
[C---:B------:R-:W-:Y:S01]  /*0fb0*/  FFMA R26, R10.reuse, R26, R47 ;  /* 0x0000001a0a1a7223 */ /* 0x040fe2000000002f */
[----:B------:R-:W-:Y:S01]  /*0fc0*/  FFMA R10, R10, R30, R33 ;  /* 0x0000001e0a0a7223 */ /* 0x000fe20000000021 */
[C---:B------:R-:W-:Y:S01]  /*0fd0*/  FFMA R41, R35.reuse, R27, R34 ;  /* 0x0000001b23297223 */ /* 0x040fe20000000022 */
[-C--:B------:R-:W-:Y:S01]  /*0fe0*/  FFMA R45, R35, R31.reuse, R8 ;  /* 0x0000001f232d7223 */ /* 0x080fe20000000008 */
[-C--:B------:R-:W-:Y:S01]  /*0ff0*/  FFMA R43, R43, R31.reuse, R42 ;  /* 0x0000001f2b2b7223 */ /* 0x080fe2000000002a */
[----:B------:R-:W3:Y:S01]  /*1000*/  LDS.128 R32, [R51.X4+UR5+0x8a0] ;  /* 0x0008a00533207984 */ /* 0x000ee20008004c00 */
[C---:B------:R-:W-:Y:S01]  /*1010*/  FFMA R31, R11.reuse, R31, R10 ;  /* 0x0000001f0b1f7223 */ /* 0x040fe2000000000a */
[----:B------:R-:W-:Y:S01]  /*1020*/  FFMA R27, R11, R27, R26 ;  /* 0x0000001b0b1b7223 */ /* 0x000fe2000000001a */
[C---:B-1----:R-:W-:Y:S01]  /*1030*/  FFMA R24, R36.reuse, R12, R9 ;  /* 0x0000000c24187223 */ /* 0x042fe20000000009 */
[----:B------:R-:W-:Y:S01]  /*1040*/  FFMA R36, R36, R16, R43 ;  /* 0x0000001024247223 */ /* 0x000fe2000000002b */
[----:B------:R-:W1:Y:S02]  /*1050*/  LDS.128 R8, [R51.X4+UR5+0xa0] ;  /* 0x0000a00533087984 */ /* 0x000e640008004c00 */
[C---:B------:R-:W-:Y:S01]  /*1060*/  FFMA R43, R37.reuse, R13, R24 ;  /* 0x0000000d252b7223 */ /* 0x040fe20000000018 */
[----:B------:R-:W-:Y:S01]  /*1070*/  FFMA R37, R37, R17, R36 ;  /* 0x0000001125257223 */ /* 0x000fe20000000024 */
[C---:B--2---:R-:W-:Y:S01]  /*1080*/  FFMA R26, R20.reuse, R12, R25 ;  /* 0x0000000c141a7223 */ /* 0x044fe20000000019 */
[----:B------:R-:W-:Y:S01]  /*1090*/  FFMA R24, R20, R16, R29 ;  /* 0x0000001014187223 */ /* 0x000fe2000000001d */
[C---:B------:R-:W-:Y:S01]  /*10a0*/  FFMA R20, R38.reuse, R14, R43 ;  /* 0x0000000e26147223 */ /* 0x040fe2000000002b */
[----:B------:R-:W-:Y:S01]  /*10b0*/  FFMA R38, R38, R18, R37 ;  /* 0x0000001226267223 */ /* 0x000fe20000000025 */
[C---:B------:R-:W-:Y:S01]  /*10c0*/  FFMA R37, R21.reuse, R13, R26 ;  /* 0x0000000d15257223 */ /* 0x040fe2000000001a */
[----:B------:R-:W-:Y:S01]  /*10d0*/  FFMA R21, R21, R17, R24 ;  /* 0x0000001115157223 */ /* 0x000fe20000000018 */
[C---:B---3--:R-:W-:Y:S01]  /*10e0*/  FFMA R24, R32.reuse, R12, R41 ;  /* 0x0000000c20187223 */ /* 0x048fe20000000029 */
[-C--:B------:R-:W-:Y:S01]  /*10f0*/  FFMA R32, R32, R16.reuse, R45 ;  /* 0x0000001020207223 */ /* 0x080fe2000000002d */
[----:B------:R-:W-:Y:S02]  /*1100*/  LDS.128 R40, [R51.X4+UR5+0x30] ;  /* 0x0000300533287984 */ /* 0x000fe40008004c00 */
[C---:B------:R-:W-:Y:S01]  /*1110*/  FFMA R45, R33.reuse, R13, R24 ;  /* 0x0000000d212d7223 */ /* 0x040fe20000000018 */
[-C--:B------:R-:W-:Y:S01]  /*1120*/  FFMA R61, R33, R17.reuse, R32 ;  /* 0x00000011213d7223 */ /* 0x080fe20000000020 */
[C---:B-1----:R-:W-:Y:S01]  /*1130*/  FFMA R16, R8.reuse, R16, R31 ;  /* 0x0000001008107223 */ /* 0x042fe2000000001f */
[----:B------:R-:W-:Y:S01]  /*1140*/  FFMA R8, R8, R12, R27 ;  /* 0x0000000c08087223 */ /* 0x000fe2000000001b */
[----:B------:R-:W-:Y:S02]  /*1150*/  LDS.128 R28, [R59+0xb0] ;  /* 0x0000b0003b1c7984 */ /* 0x000fe40000000c00 */
[C---:B------:R-:W-:Y:S01]  /*1160*/  FFMA R33, R9.reuse, R17, R16 ;  /* 0x0000001109217223 */ /* 0x040fe20000000010 */
[----:B------:R-:W-:Y:S01]  /*1170*/  FFMA R47, R9, R13, R8 ;  /* 0x0000000d092f7223 */ /* 0x000fe20000000008 */
[----:B------:R-:W1:Y:S01]  /*1180*/  LDS.128 R24, [R59+0x30] ;  /* 0x000030003b187984 */ /* 0x000e620000000c00 */
[C---:B------:R-:W-:Y:S01]  /*1190*/  FFMA R8, R22.reuse, R14, R37 ;  /* 0x0000000e16087223 */ /* 0x040fe20000000025 */
[-C--:B------:R-:W-:Y:S01]  /*11a0*/  FFMA R22, R22, R18.reuse, R21 ;  /* 0x0000001216167223 */ /* 0x080fe20000000015 */
[C---:B------:R-:W-:Y:S01]  /*11b0*/  FFMA R9, R39.reuse, R15, R20 ;  /* 0x0000000f27097223 */ /* 0x040fe20000000014 */
[----:B------:R-:W-:Y:S01]  /*11c0*/  FFMA R39, R39, R19, R38 ;  /* 0x0000001327277223 */ /* 0x000fe20000000026 */
        /* <DEDUP_REMOVED lines=8> */
[----:B------:R-:W-:Y:S01]  /*1250*/  FFMA R45, R35, R19, R8 ;  /* 0x00000013232d7223 */ /* 0x000fe20000000008 */
[C---:B------:R-:W-:Y:S01]  /*1260*/  FFMA R15, R11.reuse, R15, R14 ;  /* 0x0000000f0b0f7223 */ /* 0x040fe2000000000e */
[----:B------:R-:W3:Y:S01]  /*1270*/  LDS.128 R32, [R51.X4+UR5+0x8b0] ;  /* 0x0008b00533207984 */ /* 0x000ee20008004c00 */
        /* <DEDUP_REMOVED lines=28> */
[C---:B------:R-:W-:Y:S01]  /*1440*/  FFMA R8, R34.reuse, R30, R61 ;  /* 0x0000001e22087223 */ /* 0x040fe2000000003d */
[----:B------:R-:W-:Y:S01]  /*1450*/  FFMA R33, R23, R31, R22 ;  /* 0x0000001f17217223 */ /* 0x000fe20000000016 */
[-C--:B------:R-:W-:Y:S01]  /*1460*/  FFMA R34, R34, R26.reuse, R45 ;  /* 0x0000001a22227223 */ /* 0x080fe2000000002d */
[C---:B------:R-:W-:Y:S01]  /*1470*/  FFMA R26, R10.reuse, R26, R25 ;  /* 0x0000001a0a1a7223 */ /* 0x040fe20000000019 */
[----:B------:R-:W2:Y:S01]  /*1480*/  LDS.128 R20, [R51.X4+UR5+0x840] ;  /* 0x0008400533147984 */ /* 0x000ea20008004c00 */
[----:B------:R-:W-:Y:S01]  /*1490*/  FFMA R10, R10, R30, R47 ;  /* 0x0000001e0a0a7223 */ /* 0x000fe2000000002f */
[-C--:B------:R-:W-:Y:S01]  /*14a0*/  FFMA R41, R35, R27.reuse, R34 ;  /* 0x0000001b23297223 */ /* 0x080fe20000000022 */
[----:B------:R-:W-:Y:S01]  /*14b0*/  FFMA R45, R11, R27, R26 ;  /* 0x0000001b0b2d7223 */ /* 0x000fe2000000001a */
[-C--:B------:R-:W-:Y:S01]  /*14c0*/  FFMA R35, R35, R31.reuse, R8 ;  /* 0x0000001f23237223 */ /* 0x080fe20000000008 */
        /* <DEDUP_REMOVED lines=14> */
[----:B------:R-:W-:Y:S01]  /*15b0*/  FFMA R24, R24, R16, R35 ;  /* 0x0000001018187223 */ /* 0x000fe20000000023 */
[----:B------:R-:W-:Y:S03]  /*15c0*/  LDS.128 R40, [R51.X4+UR5+0x50] ;  /* 0x0000500533287984 */ /* 0x000fe60008004c00 */
[C---:B------:R-:W-:Y:S01]  /*15d0*/  FFMA R24, R25.reuse, R17, R24 ;  /* 0x0000001119187223 */ /* 0x040fe20000000018 */
[----:B------:R-:W-:Y:S03]  /*15e0*/  LDS.128 R32, [R59+0xd0] ;  /* 0x0000d0003b207984 */ /* 0x000fe60000000c00 */
[----:B------:R-:W-:Y:S01]  /*15f0*/  FFMA R24, R26, R18, R24 ;  /* 0x000000121a187223 */ /* 0x000fe20000000018 */
[C---:B-1----:R-:W-:Y:S01]  /*1600*/  FFMA R16, R8.reuse, R16, R31 ;  /* 0x0000001008107223 */ /* 0x042fe2000000001f */
[----:B------:R-:W-:Y:S01]  /*1610*/  FFMA R8, R8, R12, R45 ;  /* 0x0000000c08087223 */ /* 0x000fe2000000002d */
[----:B------:R-:W-:Y:S01]  /*1620*/  FFMA R45, R25, R13, R28 ;  /* 0x0000000d192d7223 */ /* 0x000fe2000000001c */
[----:B------:R-:W-:Y:S01]  /*1630*/  FFMA R25, R39, R15, R20 ;  /* 0x0000000f27197223 */ /* 0x000fe20000000014 */
[----:B------:R-:W1:Y:S01]  /*1640*/  LDS.128 R28, [R59+0x50] ;  /* 0x000050003b1c7984 */ /* 0x000e620000000c00 */
[C---:B------:R-:W-:Y:S01]  /*1650*/  FFMA R61, R9.reuse, R13, R8 ;  /* 0x0000000d093d7223 */ /* 0x040fe20000000008 */
[C---:B------:R-:W-:Y:S01]  /*1660*/  FFMA R8, R22.reuse, R14, R37 ;  /* 0x0000000e16087223 */ /* 0x040fe20000000025 */
[----:B------:R-:W-:Y:S01]  /*1670*/  FFMA R22, R22, R18, R21 ;  /* 0x0000001216167223 */ /* 0x000fe20000000015 */
[----:B------:R-:W-:Y:S01]  /*1680*/  FFMA R47, R9, R17, R16 ;  /* 0x00000011092f7223 */ /* 0x000fe20000000010 */
[-C--:B------:R-:W-:Y:S01]  /*1690*/  FFMA R26, R26, R14.reuse, R45 ;  /* 0x0000000e1a1a7223 */ /* 0x080fe2000000002d */
[C---:B------:R-:W-:Y:S01]  /*16a0*/  FFMA R9, R23.reuse, R15, R8 ;  /* 0x0000000f17097223 */ /* 0x040fe20000000008 */
[-C--:B------:R-:W-:Y:S01]  /*16b0*/  FFMA R13, R23, R19.reuse, R22 ;  /* 0x00000013170d7223 */ /* 0x080fe20000000016 */
[----:B------:R-:W-:Y:S01]  /*16c0*/  FFMA R17, R39, R19, R38 ;  /* 0x0000001327117223 */ /* 0x000fe20000000026 */
[----:B------:R-:W2:Y:S01]  /*16d0*/  LDS.128 R20, [R51.X4+UR5+0x850] ;  /* 0x0008500533147984 */ /* 0x000ea20008004c00 */
[C---:B------:R-:W-:Y:S01]  /*16e0*/  FFMA R14, R10.reuse, R14, R61 ;  /* 0x0000000e0a0e7223 */ /* 0x040fe2000000003d */
[----:B------:R-:W-:Y:S01]  /*16f0*/  FFMA R10, R10, R18, R47 ;  /* 0x000000120a0a7223 */ /* 0x000fe2000000002f */
[C---:B------:R-:W-:Y:S01]  /*1700*/  FFMA R45, R27.reuse, R15, R26 ;  /* 0x0000000f1b2d7223 */ /* 0x040fe2000000001a */
[----:B------:R-:W3:Y:S01]  /*1710*/  LDS.128 R36, [R51.X4+UR5+0x8d0] ;  /* 0x0008d00533247984 */ /* 0x000ee20008004c00 */
[-C--:B------:R-:W-:Y:S01]  /*1720*/  FFMA R47, R27, R19.reuse, R24 ;  /* 0x000000131b2f7223 */ /* 0x080fe20000000018 */
        /* <DEDUP_REMOVED lines=15> */
[----:B------:R-:W-:Y:S02]  /*1820*/  LDS.128 R12, [R59+0x60] ;  /* 0x000060003b0c7984 */ /* 0x000fe40000000c00 */
[C---:B------:R-:W-:Y:S01]  /*1830*/  FFMA R45, R37.reuse, R29, R8 ;  /* 0x0000001d252d7223 */ /* 0x040fe20000000008 */
[-C--:B------:R-:W-:Y:S01]  /*1840*/  FFMA R61, R37, R33.reuse, R36 ;  /* 0x00000021253d7223 */ /* 0x080fe20000000024 */
[C---:B-1----:R-:W-:Y:S01]  /*1850*/  FFMA R32, R24.reuse, R32, R19 ;  /* 0x0000002018207223 */ /* 0x042fe20000000013 */
[----:B------:R-:W-:Y:S01]  /*1860*/  FFMA R24, R24, R28, R11 ;  /* 0x0000001c18187223 */ /* 0x000fe2000000000b */
[----:B------:R-:W-:Y:S02]  /*1870*/  LDS.128 R16, [R59+0xe0] ;  /* 0x0000e0003b107984 */ /* 0x000fe40000000c00 */
[C---:B------:R-:W-:Y:S01]  /*1880*/  FFMA R47, R25.reuse, R33, R32 ;  /* 0x00000021192f7223 */ /* 0x040fe20000000020 */
[----:B------:R-:W-:Y:S01]  /*1890*/  FFMA R29, R25, R29, R24 ;  /* 0x0000001d191d7223 */ /* 0x000fe20000000018 */
[----:B------:R-:W1:Y:S01]  /*18a0*/  LDS.128 R8, [R51.X4+UR5+0x60] ;  /* 0x0000600533087984 */ /* 0x000e620008004c00 */
[C---:B------:R-:W-:Y:S01]  /*18b0*/  FFMA R24, R22.reuse, R30, R41 ;  /* 0x0000001e16187223 */ /* 0x040fe20000000029 */
[-C--:B------:R-:W-:Y:S01]  /*18c0*/  FFMA R22, R22, R34.reuse, R21 ;  /* 0x0000002216167223 */ /* 0x080fe20000000015 */
[C---:B------:R-:W-:Y:S01]  /*18d0*/  FFMA R25, R43.reuse, R31, R20 ;  /* 0x0000001f2b197223 */ /* 0x040fe20000000014 */
[----:B------:R-:W-:Y:S01]  /*18e0*/  FFMA R43, R43, R35, R42 ;  /* 0x000000232b2b7223 */ /* 0x000fe2000000002a */
[C---:B------:R-:W-:Y:S01]  /*18f0*/  FFMA R33, R23.reuse, R31, R24 ;  /* 0x0000001f17217223 */ /* 0x040fe20000000018 */
[C---:B------:R-:W-:Y:S01]  /*1900*/  FFMA R24, R38.reuse, R34, R61 ;  /* 0x0000002226187223 */ /* 0x040fe2000000003d */
[-C--:B------:R-:W-:Y:S01]  /*1910*/  FFMA R38, R38, R30.reuse, R45 ;  /* 0x0000001e26267223 */ /* 0x080fe2000000002d */
[C---:B------:R-:W-:Y:S01]  /*1920*/  FFMA R30, R26.reuse, R30, R29 ;  /* 0x0000001e1a1e7223 */ /* 0x040fe2000000001d */
[----:B------:R-:W-:Y:S01]  /*1930*/  FFMA R37, R23, R35, R22 ;  /* 0x0000002317257223 */ /* 0x000fe20000000016 */
[----:B------:R-:W-:Y:S01]  /*1940*/  FFMA R26, R26, R34, R47 ;  /* 0x000000221a1a7223 */ /* 0x000fe2000000002f */
[----:B------:R-:W2:Y:S01]  /*1950*/  LDS.128 R20, [R51.X4+UR5+0x860] ;  /* 0x0008600533147984 */ /* 0x000ea20008004c00 */
[C---:B------:R-:W-:Y:S01]  /*1960*/  FFMA R41, R39.reuse, R31, R38 ;  /* 0x0000001f27297223 */ /* 0x040fe20000000026 */
[-C--:B------:R-:W-:Y:S01]  /*1970*/  FFMA R39, R39, R35.reuse, R24 ;  /* 0x0000002327277223 */ /* 0x080fe20000000018 */
[C---:B------:R-:W-:Y:S01]  /*1980*/  FFMA R35, R27.reuse, R35, R26 ;  /* 0x000000231b237223 */ /* 0x040fe2000000001a */
[----:B------:R-:W-:-:S02]  /*1990*/  FFMA R61, R27, R31, R30 ;  /* 0x0000001f1b3d7223 */ /* 0x000fc4000000001e */
[----:B------:R-:W-:Y:S01]  /*19a0*/  LDS.128 R28, [R51.X4+UR5+0xe0] ;  /* 0x0000e005331c7984 */ /* 0x000fe20008004c00 */
[C---:B-1----:R-:W-:Y:S01]  /*19b0*/  FFMA R32, R8.reuse, R12, R25 ;  /* 0x0000000c08207223 */ /* 0x042fe20000000019 */
[----:B------:R-:W-:Y:S02]  /*19c0*/  FFMA R34, R8, R16, R43 ;  /* 0x0000001008227223 */ /* 0x000fe4000000002b */
[----:B------:R-:W1:Y:S01]  /*19d0*/  LDS.128 R24, [R51.X4+UR5+0x8e0] ;  /* 0x0008e00533187984 */ /* 0x000e620008004c00 */
[C---:B------:R-:W-:Y:S01]  /*19e0*/  FFMA R45, R9.reuse, R13, R32 ;  /* 0x0000000d092d7223 */ /* 0x040fe20000000020 */
[----:B------:R-:W-:Y:S01]  /*19f0*/  FFMA R47, R9, R17, R34 ;  /* 0x00000011092f7223 */ /* 0x000fe20000000022 */
[C---:B--2---:R-:W-:Y:S01]  /*1a00*/  FFMA R8, R20.reuse, R12, R33 ;  /* 0x0000000c14087223 */ /* 0x044fe20000000021 */
[----:B------:R-:W-:-:S03]  /*1a10*/  FFMA R20, R20, R16, R37 ;  /* 0x0000001014147223 */ /* 0x000fc60000000025 */
[C---:B------:R-:W-:Y:S01]  /*1a20*/  FFMA R9, R21.reuse, R13, R8 ;  /* 0x0000000d15097223 */ /* 0x040fe20000000008 */
[----:B------:R-:W-:Y:S01]  /*1a30*/  FFMA R21, R21, R17, R20 ;  /* 0x0000001115157223 */ /* 0x000fe20000000014 */
[C---:B-1----:R-:W-:Y:S01]  /*1a40*/  FFMA R8, R24.reuse, R12, R41 ;  /* 0x0000000c18087223 */ /* 0x042fe20000000029 */
[-C--:B------:R-:W-:Y:S01]  /*1a50*/  FFMA R24, R24, R16.reuse, R39 ;  /* 0x0000001018187223 */ /* 0x080fe20000000027 */
[C---:B------:R-:W-:Y:S01]  /*1a60*/  FFMA R16, R28.reuse, R16, R35 ;  /* 0x000000101c107223 */ /* 0x040fe20000000023 */
[----:B------:R-:W-:Y:S01]  /*1a70*/  LDS.128 R36, [R59+0x70] ;  /* 0x000070003b247984 */ /* 0x000fe20000000c00 */
[----:B------:R-:W-:Y:S01]  /*1a80*/  FFMA R12, R28, R12, R61 ;  /* 0x0000000c1c0c7223 */ /* 0x000fe2000000003d */
[C---:B------:R-:W-:Y:S01]  /*1a90*/  FFMA R61, R25.reuse, R13, R8 ;  /* 0x0000000d193d7223 */ /* 0x040fe20000000008 */
[-C--:B------:R-:W-:Y:S01]  /*1aa0*/  FFMA R25, R25, R17.reuse, R24 ;  /* 0x0000001119197223 */ /* 0x080fe20000000018 */
[----:B------:R-:W1:Y:S01]  /*1ab0*/  LDS.128 R32, [R51.X4+UR5+0x70] ;  /* 0x0000700533207984 */ /* 0x000e620008004c00 */
[C---:B------:R-:W-:Y:S01]  /*1ac0*/  FFMA R17, R29.reuse, R17, R16 ;  /* 0x000000111d117223 */ /* 0x040fe20000000010 */
[----:B------:R-:W-:Y:S01]  /*1ad0*/  FFMA R13, R29, R13, R12 ;  /* 0x0000000d1d0d7223 */ /* 0x000fe2000000000c */
[C---:B------:R-:W-:Y:S01]  /*1ae0*/  FFMA R12, R10.reuse, R14, R45 ;  /* 0x0000000e0a0c7223 */ /* 0x040fe2000000002d */
[----:B------:R-:W2:Y:S01]  /*1af0*/  LDS.128 R40, [R59+0xf0] ;  /* 0x0000f0003b287984 */ /* 0x000ea20000000c00 */
[-C--:B------:R-:W-:Y:S01]  /*1b00*/  FFMA R16, R10, R18.reuse, R47 ;  /* 0x000000120a107223 */ /* 0x080fe2000000002f */
[-C--:B------:R-:W-:Y:S01]  /*1b10*/  FFMA R8, R26, R18.reuse, R25 ;  /* 0x000000121a087223 */ /* 0x080fe20000000019 */
[----:B------:R-:W-:Y:S01]  /*1b20*/  FFMA R10, R22, R18, R21 ;  /* 0x00000012160a7223 */ /* 0x000fe20000000015 */
[----:B------:R-:W3:Y:S01]  /*1b30*/  LDS.128 R44, [R51.X4+UR5+0x870] ;  /* 0x00087005332c7984 */ /* 0x000ee20008004c00 */
[-C--:B------:R-:W-:Y:S01]  /*1b40*/  FFMA R26, R26, R14.reuse, R61 ;  /* 0x0000000e1a1a7223 */ /* 0x080fe2000000003d */
[----:B------:R-:W-:Y:S01]  /*1b50*/  FFMA R22, R22, R14, R9 ;  /* 0x0000000e16167223 */ /* 0x000fe20000000009 */
[-C--:B------:R-:W-:Y:S01]  /*1b60*/  FFMA R9, R11, R15.reuse, R12 ;  /* 0x0000000f0b097223 */ /* 0x080fe2000000000c */
[C---:B------:R-:W-:Y:S01]  /*1b70*/  FFMA R18, R30.reuse, R18, R17 ;  /* 0x000000121e127223 */ /* 0x040fe20000000011 */
[C---:B------:R-:W-:Y:S01]  /*1b80*/  FFMA R17, R27.reuse, R15, R26 ;  /* 0x0000000f1b117223 */ /* 0x040fe2000000001a */
[-C--:B------:R-:W-:Y:S01]  /*1b90*/  FFMA R27, R27, R19.reuse, R8 ;  /* 0x000000131b1b7223 */ /* 0x080fe20000000008 */
[----:B------:R-:W-:Y:S01]  /*1ba0*/  FFMA R14, R30, R14, R13 ;  /* 0x0000000e1e0e7223 */ /* 0x000fe2000000000d */
[----:B------:R-:W-:Y:S01]  /*1bb0*/  FFMA R11, R11, R19, R16 ;  /* 0x000000130b0b7223 */ /* 0x000fe20000000010 */
[C---:B------:R-:W-:Y:S01]  /*1bc0*/  FFMA R21, R23.reuse, R15, R22 ;  /* 0x0000000f17157223 */ /* 0x040fe20000000016 */
[-C--:B------:R-:W-:Y:S01]  /*1bd0*/  FFMA R23, R23, R19.reuse, R10 ;  /* 0x0000001317177223 */ /* 0x080fe2000000000a */
[C---:B------:R-:W-:Y:S01]  /*1be0*/  FFMA R19, R31.reuse, R19, R18 ;  /* 0x000000131f137223 */ /* 0x040fe20000000012 */
[----:B------:R-:W-:Y:S01]  /*1bf0*/  FFMA R31, R31, R15, R14 ;  /* 0x0000000f1f1f7223 */ /* 0x000fe2000000000e */
[----:B------:R-:W-:-:S02]  /*1c00*/  LEA R22, R50, 0x4000, 0xd ;  /* 0x0000400032167811 */ /* 0x000fc400078e68ff */
[----:B------:R-:W-:Y:S02]  /*1c10*/  LEA R25, R50, R55, 0xc ;  /* 0x0000003732197211 */ /* 0x000fe400078e60ff */
[----:B------:R-:W-:Y:S01]  /*1c20*/  IADD3 R29, R53, R22, RZ ;  /* 0x00000016351d7210 */ /* 0x000fe20007ffe0ff */
[----:B-1----:R-:W-:-:S04]  /*1c30*/  FFMA R8, R32, R36, R9 ;  /* 0x0000002420087223 */ /* 0x002fc80000000009 */
[----:B------:R-:W-:Y:S01]  /*1c40*/  FFMA R13, R33, R37, R8 ;  /* 0x00000025210d7223 */ /* 0x000fe20000000008 */
[----:B--2---:R-:W-:Y:S02]  /*1c50*/  FFMA R32, R32, R40, R11 ;  /* 0x0000002820207223 */ /* 0x004fe4000000000b */
[----:B------:R-:W1:Y:S01]  /*1c60*/  LDS.128 R8, [R51.X4+UR5+0x8f0] ;  /* 0x0008f00533087984 */ /* 0x000e620008004c00 */
[----:B------:R-:W-:Y:S01]  /*1c70*/  FFMA R16, R34, R38, R13 ;  /* 0x0000002622107223 */ /* 0x000fe2000000000d */
[C---:B---3--:R-:W-:Y:S01]  /*1c80*/  FFMA R20, R44.reuse, R40, R23 ;  /* 0x000000282c147223 */ /* 0x048fe20000000017 */
[----:B------:R-:W-:Y:S01]  /*1c90*/  IADD3 R23, R55, R22, RZ ;  /* 0x0000001637177210 */ /* 0x000fe20007ffe0ff */
[----:B------:R-:W2:Y:S01]  /*1ca0*/  LDS.128 R12, [R51.X4+UR5+0xf0] ;  /* 0x0000f005330c7984 */ /* 0x000ea20008004c00 */
[----:B------:R-:W-:Y:S01]  /*1cb0*/  FFMA R33, R33, R41, R32 ;  /* 0x0000002921217223 */ /* 0x000fe20000000020 */
[----:B------:R-:W-:Y:S01]  /*1cc0*/  FFMA R44, R44, R36, R21 ;  /* 0x000000242c2c7223 */ /* 0x000fe20000000015 */
[----:B------:R-:W-:Y:S01]  /*1cd0*/  USHF.L.U32 UR5, UR4, 0xc, URZ ;  /* 0x0000000c04057899 */ /* 0x000fe2000800063f */
[----:B------:R-:W-:Y:S06]  /*1ce0*/  BAR.SYNC 0x0 ;  /* 0x0000000000007b1d */ /* 0x000fec0000000000 */
[----:B------:R-:W-:Y:S01]  /*1cf0*/  @!PT LDS RZ, [RZ] ;  /* 0x00000000fffff984 */ /* 0x000fe20000000800 */
[----:B------:R-:W-:Y:S01]  /*1d00*/  @!PT LDS RZ, [RZ] ;  /* 0x00000000fffff984 */ /* 0x000fe20000000800 */
[----:B------:R-:W-:Y:S01]  /*1d10*/  @!PT LDS RZ, [RZ] ;  /* 0x00000000fffff984 */ /* 0x000fe20000000800 */
[----:B------:R3:W-:Y:S01]  /*1d20*/  LDGSTS.E.BYPASS.128 [R25], [R48.64], !P1 ;  /* 0x0000000030197fae */ /* 0x0007e2000c901c48 */
[----:B------:R-:W-:Y:S01]  /*1d30*/  FFMA R18, R34, R42, R33 ;  /* 0x0000002a22127223 */ /* 0x000fe20000000021 */
[----:B------:R-:W-:Y:S01]  /*1d40*/  FFMA R34, R35, R39, R16 ;  /* 0x0000002723227223 */ /* 0x000fe20000000010 */
[C---:B------:R-:W-:Y:S01]  /*1d50*/  FFMA R21, R45.reuse, R37, R44 ;  /* 0x000000252d157223 */ /* 0x040fe2000000002c */
[----:B------:R-:W0:Y:S01]  /*1d60*/  LDGDEPBAR ;  /* 0x00000000000079af */ /* 0x000e220000000000 */
[----:B------:R-:W-:Y:S01]  /*1d70*/  FFMA R45, R45, R41, R20 ;  /* 0x000000292d2d7223 */ /* 0x000fe20000000014 */
[----:B------:R-:W-:Y:S01]  /*1d80*/  FFMA R35, R35, R43, R18 ;  /* 0x0000002b23237223 */ /* 0x000fe20000000012 */
[C---:B------:R-:W-:Y:S01]  /*1d90*/  FFMA R20, R46.reuse, R38, R21 ;  /* 0x000000262e147223 */ /* 0x040fe20000000015 */
[----:B------:R4:W-:Y:S01]  /*1da0*/  LDGSTS.E.BYPASS.128 [R23], [R6.64], !P1 ;  /* 0x0000000006177fae */ /* 0x0009e2000c901c48 */
[----:B------:R-:W-:-:S02]  /*1db0*/  FFMA R18, R46, R42, R45 ;  /* 0x0000002a2e127223 */ /* 0x000fc4000000002d */
[C---:B------:R-:W-:Y:S01]  /*1dc0*/  FFMA R46, R47.reuse, R39, R20 ;  /* 0x000000272f2e7223 */ /* 0x040fe20000000014 */
[----:B------:R1:W-:Y:S01]  /*1dd0*/  LDGSTS.E.BYPASS.128 [R29], [R4.64], !P1 ;  /* 0x00000000041d7fae */ /* 0x0003e2000c901c48 */
[----:B---3--:R-:W-:Y:S01]  /*1de0*/  IADD3 R48, P3, R48, 0x80, RZ ;  /* 0x0000008030307810 */ /* 0x008fe20007f7e0ff */
[----:B------:R-:W-:Y:S02]  /*1df0*/  FFMA R47, R47, R43, R18 ;  /* 0x0000002b2f2f7223 */ /* 0x000fe40000000012 */
[----:B------:R-:W0:Y:S01]  /*1e00*/  LDGDEPBAR ;  /* 0x00000000000079af */ /* 0x000e220000000000 */
[----:B------:R-:W-:Y:S02]  /*1e10*/  IADD3.X R49, RZ, R49, RZ, P3, !PT ;  /* 0x00000031ff317210 */ /* 0x000fe40001ffe4ff */
[----:B----4-:R-:W-:Y:S02]  /*1e20*/  IADD3 R6, P2, R6, 0x80, RZ ;  /* 0x0000008006067810 */ /* 0x010fe40007f5e0ff */
[----:B-1----:R-:W-:Y:S01]  /*1e30*/  IADD3 R4, P1, R4, 0x80, RZ ;  /* 0x0000008004047810 */ /* 0x002fe20007f3e0ff */
[C---:B------:R-:W-:Y:S01]  /*1e40*/  FFMA R16, R8.reuse, R40, R27 ;  /* 0x0000002808107223 */ /* 0x040fe2000000001b */
[----:B------:R-:W-:-:S02]  /*1e50*/  FFMA R8, R8, R36, R17 ;  /* 0x0000002408087223 */ /* 0x000fc40000000011 */
[----:B------:R-:W-:Y:S01]  /*1e60*/  IADD3.X R5, RZ, R5, RZ, P1, !PT ;  /* 0x00000005ff057210 */ /* 0x000fe20000ffe4ff */
[C---:B--2---:R-:W-:Y:S01]  /*1e70*/  FFMA R40, R12.reuse, R40, R19 ;  /* 0x000000280c287223 */ /* 0x044fe20000000013 */
[----:B------:R-:W-:Y:S01]  /*1e80*/  FFMA R12, R12, R36, R31 ;  /* 0x000000240c0c7223 */ /* 0x000fe2000000001f */
[C---:B------:R-:W-:Y:S01]  /*1e90*/  FFMA R17, R9.reuse, R41, R16 ;  /* 0x0000002909117223 */ /* 0x040fe20000000010 */
[----:B------:R-:W-:Y:S01]  /*1ea0*/  FFMA R9, R9, R37, R8 ;  /* 0x0000002509097223 */ /* 0x000fe20000000008 */
[C---:B------:R-:W-:Y:S01]  /*1eb0*/  FFMA R41, R13.reuse, R41, R40 ;  /* 0x000000290d297223 */ /* 0x040fe20000000028 */
[----:B------:R-:W-:Y:S01]  /*1ec0*/  FFMA R13, R13, R37, R12 ;  /* 0x000000250d0d7223 */ /* 0x000fe2000000000c */
[C---:B------:R-:W-:Y:S01]  /*1ed0*/  FFMA R8, R10.reuse, R42, R17 ;  /* 0x0000002a0a087223 */ /* 0x040fe20000000011 */
[----:B------:R-:W-:Y:S01]  /*1ee0*/  FFMA R10, R10, R38, R9 ;  /* 0x000000260a0a7223 */ /* 0x000fe20000000009 */
[C---:B------:R-:W-:Y:S01]  /*1ef0*/  FFMA R42, R14.reuse, R42, R41 ;  /* 0x0000002a0e2a7223 */ /* 0x040fe20000000029 */
[----:B------:R-:W-:Y:S01]  /*1f00*/  FFMA R14, R14, R38, R13 ;  /* 0x000000260e0e7223 */ /* 0x000fe2000000000d */
[----:B------:R-:W-:-:S04]  /*1f10*/  DEPBAR.LE SB0, 0x6 ;  /* 0x000081800000791a */ /* 0x000fc80000000000 */
[-C--:B------:R-:W-:Y:S01]  /*1f20*/  FFMA R25, R11, R43.reuse, R8 ;  /* 0x0000002b0b197223 */ /* 0x080fe20000000008 */
[----:B------:R-:W-:Y:S01]  /*1f30*/  FFMA R43, R15, R43, R42 ;  /* 0x0000002b0f2b7223 */ /* 0x000fe2000000002a */
[-C--:B------:R-:W-:Y:S01]  /*1f40*/  FFMA R24, R11, R39.reuse, R10 ;  /* 0x000000270b187223 */ /* 0x080fe2000000000a */
[----:B------:R-:W-:Y:S01]  /*1f50*/  FFMA R42, R15, R39, R14 ;  /* 0x000000270f2a7223 */ /* 0x000fe2000000000e */
[----:B------:R-:W-:Y:S01]  /*1f60*/  IADD3.X R7, RZ, R7, RZ, P2, !PT ;  /* 0x00000007ff077210 */ /* 0x000fe200017fe4ff */
[----:B------:R-:W-:Y:S06]  /*1f70*/  BAR.SYNC 0x0 ;  /* 0x0000000000007b1d */ /* 0x000fec0000000000 */
[----:B------:R-:W-:Y:S01]  /*1f80*/  @P0 CALL.REL.NOINC `(.L_x_0) ;  /* 0x0000001000000944 */ /* 0x000fe20003c00000 */
[----:B------:R-:W-:Y:S05]  /*1f90*/  BRA `(.L_x_1) ;  /* 0xffffead000007947 */ /* 0x000fea000383ffff */
.L_x_0:
[----:B------:R-:W-:Y:S01]  /*1fa0*/  LOP3.LUT R5, R54, 0xe, RZ, 0xc0, !PT ;  /* 0x0000000e36057812 */ /* 0x000fe200078ec0ff */
[----:B------:R-:W-:-:S04]  /*1fb0*/  DEPBAR.LE SB0, 0x0 ;  /* 0x000080000000791a */ /* 0x000fc80000000000 */
[----:B------:R-:W-:Y:S01]  /*1fc0*/  IMAD R6, R5, 0x22, R56 ;  /* 0x0000002205067824 */ /* 0x000fe200078e0238 */
[----:B------:R-:W-:Y:S02]  /*1fd0*/  LEA.HI R5, R56, R5, RZ, 0x1c ;  /* 0x0000000538057211 */ /* 0x000fe400078fe0ff */
[----:B------:R-:W-:Y:S02]  /*1fe0*/  LOP3.LUT R4, R57, 0x3c, RZ, 0xc0, !PT ;  /* 0x0000003c39047812 */ /* 0x000fe400078ec0ff */
[----:B------:R-:W-:Y:S01]  /*1ff0*/  SHF.L.U32 R6, R6, 0x1, RZ ;  /* 0x0000000106067819 */ /* 0x000fe200000006ff */
[----:B------:R-:W-:Y:S06]  /*2000*/  BAR.SYNC 0x0 ;  /* 0x0000000000007b1d */ /* 0x000fec0000000000 */
[----:B------:R-:W-:Y:S01]  /*2010*/  IMAD R7, R5, 0x44, R4 ;  /* 0x0000004405077824 */ /* 0x000fe200078e0204 */
[----:B------:R-:W-:Y:S01]  /*2020*/  STS.64 [R6.X4], R34 ;  /* 0x0000002206007388 */ /* 0x000fe20000004a00 */
[----:B------:R-:W-:-:S02]  /*2030*/  LOP3.LUT R57, R0, 0x3c, R57, 0xf8, !PT ;  /* 0x0000003c00397812 */ /* 0x000fc400078ef839 */
[----:B------:R-:W-:Y:S01]  /*2040*/  LOP3.LUT R0, R3, 0x10, RZ, 0xfc, !PT ;  /* 0x0000001003007812 */ /* 0x000fe200078efcff */
[----:B------:R-:W-:Y:S04]  /*2050*/  STS.64 [R6.X4+0x110], R42 ;  /* 0x0001102a06007388 */ /* 0x000fe80000004a00 */
[----:B------:R-:W-:Y:S06]  /*2060*/  BAR.SYNC 0x0 ;  /* 0x0000000000007b1d */ /* 0x000fec0000000000 */
[----:B------:R-:W1:Y:S04]  /*2070*/  LDS.128 R8, [R7.X4] ;  /* 0x0000000007087984 */ /* 0x000e680000004c00 */
[----:B------:R-:W-:Y:S06]  /*2080*/  BAR.SYNC 0x0 ;  /* 0x0000000000007b1d */ /* 0x000fec0000000000 */
[----:B------:R-:W-:Y:S01]  /*2090*/  ISETP.GE.AND P0, PT, R57, 0x100, PT ;  /* 0x000001003900780c */ /* 0x000fe20003f06270 */
[----:B------:R-:W-:Y:S01]  /*20a0*/  STS.64 [R6.X4], R46 ;  /* 0x0000002e06007388 */ /* 0x000fe20000004a00 */
[----:B------:R-:W-:-:S02]  /*20b0*/  LEA R5, R3, R57, 0x8 ;  /* 0x0000003903057211 */ /* 0x000fc400078e40ff */
[----:B------:R-:W-:Y:S01]  /*20c0*/  ISETP.LT.AND P1, PT, R3, c[0x0][0x178], !P0 ;  /* 0x00005e0003007a0c */ /* 0x000fe20004721270 */
[----:B------:R-:W-:Y:S04]  /*20d0*/  STS.64 [R6.X4+0x110], R24 ;  /* 0x0001101806007388 */ /* 0x000fe80000004a00 */
[----:B------:R-:W-:Y:S06]  /*20e0*/  BAR.SYNC 0x0 ;  /* 0x0000000000007b1d */ /* 0x000fec0000000000 */
[----:B------:R-:W-:Y:S01]  /*20f0*/  ISETP.LT.AND P0, PT, R0, c[0x0][0x178], !P0 ;  /* 0x00005e0000007a0c */ /* 0x000fe20004701270 */
[----:B------:R-:W-:-:S05]  /*2100*/  IMAD.WIDE R4, R5, R2, c[0x0][0x170] ;  /* 0x00005c0005047625 */ /* 0x000fca00078e0202 */
[----:B-1----:R1:W-:Y:S07]  /*2110*/  @P1 STG.E.128 [R4.64], R8 ;  /* 0x0000000804001986 */ /* 0x0023ee000c101d08 */
[----:B------:R-:W-:Y:S05]  /*2120*/  @!P0 EXIT ;  /* 0x000000000000894d */ /* 0x000fea0003800000 */
[----:B-1----:R-:W1:Y:S01]  /*2130*/  LDS.128 R4, [R7.X4] ;  /* 0x0000000007047984 */ /* 0x002e620000004c00 */
[----:B------:R-:W-:-:S05]  /*2140*/  LEA R3, R0, R57, 0x8 ;  /* 0x0000003900037211 */ /* 0x000fca00078e40ff */
[----:B------:R-:W-:-:S05]  /*2150*/  IMAD.WIDE R2, R3, R2, c[0x0][0x170] ;  /* 0x00005c0003027625 */ /* 0x000fca00078e0202 */
[----:B-1----:R-:W-:Y:S01]  /*2160*/  STG.E.128 [R2.64], R4 ;  /* 0x0000000402007986 */ /* 0x002fe2000c101d08 */
[----:B------:R-:W-:Y:S05]  /*2170*/  EXIT ;  /* 0x000000000000794d */ /* 0x000fea0003800000 */
.L_x_2:
[----:B------:R-:W-:-:S00]  /*2180*/  BRA `(.L_x_2) ;  /* 0xfffffff000007947 */ /* 0x000fc0000383ffff */
[----:B------:R-:W-:-:S00]  /*2190*/  NOP ;  /* 0x0000000000007918 */ /* 0x000fc00000000000 */
        /* <DEDUP_REMOVED lines=14> */
.L_x_3:


//--------------------- .nv.shared.triton_mm      --------------------------
	.section	.nv.shared.triton_mm,"aw",@nobits
	.align	16
